//
// Generated by NVIDIA NVVM Compiler
//
// Compiler Build ID: CL-36424714
// Cuda compilation tools, release 13.0, V13.0.88
// Based on NVVM 20.0.0
//

.version 9.0
.target sm_100
.address_size 64

	// .globl	_Z26matrixMultiplyWithTwoTilesPfS_S_i
// _ZZ26matrixMultiplyWithTwoTilesPfS_S_iE10sharedMemA has been demoted
// _ZZ26matrixMultiplyWithTwoTilesPfS_S_iE10sharedMemB has been demoted

.visible .entry _Z26matrixMultiplyWithTwoTilesPfS_S_i(
	.param .u64 .ptr .align 1 _Z26matrixMultiplyWithTwoTilesPfS_S_i_param_0,
	.param .u64 .ptr .align 1 _Z26matrixMultiplyWithTwoTilesPfS_S_i_param_1,
	.param .u64 .ptr .align 1 _Z26matrixMultiplyWithTwoTilesPfS_S_i_param_2,
	.param .u32 _Z26matrixMultiplyWithTwoTilesPfS_S_i_param_3
)
{
	.reg .pred 	%p<18>;
	.reg .b32 	%r<68>;
	.reg .b32 	%f<109>;
	.reg .b64 	%rd<19>;
	// demoted variable
	.shared .align 4 .b8 _ZZ26matrixMultiplyWithTwoTilesPfS_S_iE10sharedMemA[128];
	// demoted variable
	.shared .align 4 .b8 _ZZ26matrixMultiplyWithTwoTilesPfS_S_iE10sharedMemB[128];
	ld.param.u64 	%rd5, [_Z26matrixMultiplyWithTwoTilesPfS_S_i_param_0];
	ld.param.u64 	%rd6, [_Z26matrixMultiplyWithTwoTilesPfS_S_i_param_1];
	ld.param.u64 	%rd4, [_Z26matrixMultiplyWithTwoTilesPfS_S_i_param_2];
	ld.param.u32 	%r33, [_Z26matrixMultiplyWithTwoTilesPfS_S_i_param_3];
	cvta.to.global.u64 	%rd1, %rd6;
	cvta.to.global.u64 	%rd2, %rd5;
	mov.u32 	%r1, %tid.x;
	mov.u32 	%r2, %tid.y;
	mov.u32 	%r34, %ctaid.y;
	shl.b32 	%r35, %r34, 2;
	add.s32 	%r3, %r35, %r2;
	mov.u32 	%r36, %ctaid.x;
	shl.b32 	%r4, %r36, 3;
	add.s32 	%r5, %r4, %r1;
	setp.lt.s32 	%p1, %r33, 1;
	mov.f32 	%f104, 0f00000000;
	@%p1 bra 	$L__BB0_18;
	add.s32 	%r6, %r33, 7;
	shl.b32 	%r38, %r2, 5;
	mov.u32 	%r39, _ZZ26matrixMultiplyWithTwoTilesPfS_S_iE10sharedMemA;
	add.s32 	%r7, %r39, %r38;
	shl.b32 	%r40, %r1, 2;
	add.s32 	%r8, %r7, %r40;
	mul.lo.s32 	%r9, %r33, %r3;
	shl.b32 	%r41, %r2, 4;
	mov.u32 	%r42, _ZZ26matrixMultiplyWithTwoTilesPfS_S_iE10sharedMemB;
	add.s32 	%r11, %r42, %r40;
	add.s32 	%r10, %r11, %r41;
	setp.lt.u32 	%p2, %r33, 9;
	mov.f32 	%f104, 0f00000000;
	mov.b32 	%r67, 0;
	@%p2 bra 	$L__BB0_12;
	shr.u32 	%r43, %r6, 3;
	and.b32  	%r67, %r43, 268435454;
	neg.s32 	%r66, %r67;
	add.s32 	%r44, %r2, 4;
	mad.lo.s32 	%r45, %r33, %r44, %r1;
	add.s32 	%r64, %r45, %r4;
	shl.b32 	%r15, %r33, 3;
	mad.lo.s32 	%r46, %r2, %r33, %r1;
	add.s32 	%r63, %r46, %r4;
	add.s32 	%r62, %r1, %r9;
	mov.f32 	%f104, 0f00000000;
	mov.u32 	%r61, %r1;
	mov.u32 	%r65, %r2;
$L__BB0_3:
	setp.ge.u32 	%p3, %r3, %r33;
	setp.ge.s32 	%p4, %r61, %r33;
	mul.wide.s32 	%rd7, %r62, 4;
	add.s64 	%rd3, %rd2, %rd7;
	mov.f32 	%f100, 0f00000000;
	or.pred  	%p5, %p3, %p4;
	@%p5 bra 	$L__BB0_5;
	ld.global.f32 	%f100, [%rd3];
$L__BB0_5:
	st.shared.f32 	[%r8], %f100;
	max.s32 	%r47, %r5, %r65;
	setp.ge.s32 	%p6, %r47, %r33;
	mov.f32 	%f101, 0f00000000;
	@%p6 bra 	$L__BB0_7;
	mul.wide.s32 	%rd8, %r63, 4;
	add.s64 	%rd9, %rd1, %rd8;
	ld.global.f32 	%f101, [%rd9];
$L__BB0_7:
	st.shared.f32 	[%r10], %f101;
	bar.sync 	0;
	ld.shared.f32 	%f27, [%r7];
	ld.shared.f32 	%f28, [%r11];
	fma.rn.f32 	%f29, %f27, %f28, %f104;
	ld.shared.f32 	%f30, [%r7+4];
	ld.shared.f32 	%f31, [%r11+16];
	fma.rn.f32 	%f32, %f30, %f31, %f29;
	ld.shared.f32 	%f33, [%r7+8];
	ld.shared.f32 	%f34, [%r11+32];
	fma.rn.f32 	%f35, %f33, %f34, %f32;
	ld.shared.f32 	%f36, [%r7+12];
	ld.shared.f32 	%f37, [%r11+48];
	fma.rn.f32 	%f38, %f36, %f37, %f35;
	ld.shared.f32 	%f39, [%r7+16];
	ld.shared.f32 	%f40, [%r11+64];
	fma.rn.f32 	%f41, %f39, %f40, %f38;
	ld.shared.f32 	%f42, [%r7+20];
	ld.shared.f32 	%f43, [%r11+80];
	fma.rn.f32 	%f44, %f42, %f43, %f41;
	ld.shared.f32 	%f45, [%r7+24];
	ld.shared.f32 	%f46, [%r11+96];
	fma.rn.f32 	%f47, %f45, %f46, %f44;
	ld.shared.f32 	%f48, [%r7+28];
	ld.shared.f32 	%f49, [%r11+112];
	fma.rn.f32 	%f6, %f48, %f49, %f47;
	bar.sync 	0;
	add.s32 	%r48, %r61, 8;
	setp.ge.s32 	%p8, %r48, %r33;
	mov.f32 	%f102, 0f00000000;
	or.pred  	%p9, %p3, %p8;
	@%p9 bra 	$L__BB0_9;
	ld.global.f32 	%f102, [%rd3+32];
$L__BB0_9:
	st.shared.f32 	[%r8], %f102;
	add.s32 	%r49, %r65, 4;
	max.s32 	%r50, %r5, %r49;
	setp.ge.s32 	%p10, %r50, %r33;
	mov.f32 	%f103, 0f00000000;
	@%p10 bra 	$L__BB0_11;
	mul.wide.s32 	%rd10, %r64, 4;
	add.s64 	%rd11, %rd1, %rd10;
	ld.global.f32 	%f103, [%rd11];
$L__BB0_11:
	st.shared.f32 	[%r10], %f103;
	bar.sync 	0;
	ld.shared.f32 	%f51, [%r7];
	ld.shared.f32 	%f52, [%r11];
	fma.rn.f32 	%f53, %f51, %f52, %f6;
	ld.shared.f32 	%f54, [%r7+4];
	ld.shared.f32 	%f55, [%r11+16];
	fma.rn.f32 	%f56, %f54, %f55, %f53;
	ld.shared.f32 	%f57, [%r7+8];
	ld.shared.f32 	%f58, [%r11+32];
	fma.rn.f32 	%f59, %f57, %f58, %f56;
	ld.shared.f32 	%f60, [%r7+12];
	ld.shared.f32 	%f61, [%r11+48];
	fma.rn.f32 	%f62, %f60, %f61, %f59;
	ld.shared.f32 	%f63, [%r7+16];
	ld.shared.f32 	%f64, [%r11+64];
	fma.rn.f32 	%f65, %f63, %f64, %f62;
	ld.shared.f32 	%f66, [%r7+20];
	ld.shared.f32 	%f67, [%r11+80];
	fma.rn.f32 	%f68, %f66, %f67, %f65;
	ld.shared.f32 	%f69, [%r7+24];
	ld.shared.f32 	%f70, [%r11+96];
	fma.rn.f32 	%f71, %f69, %f70, %f68;
	ld.shared.f32 	%f72, [%r7+28];
	ld.shared.f32 	%f73, [%r11+112];
	fma.rn.f32 	%f104, %f72, %f73, %f71;
	bar.sync 	0;
	add.s32 	%r66, %r66, 2;
	add.s32 	%r65, %r65, 8;
	add.s32 	%r64, %r64, %r15;
	add.s32 	%r63, %r63, %r15;
	add.s32 	%r62, %r62, 16;
	add.s32 	%r61, %r61, 16;
	setp.ne.s32 	%p11, %r66, 0;
	@%p11 bra 	$L__BB0_3;
$L__BB0_12:
	and.b32  	%r51, %r6, 8;
	setp.eq.s32 	%p12, %r51, 0;
	@%p12 bra 	$L__BB0_18;
	setp.ge.u32 	%p13, %r3, %r33;
	shl.b32 	%r52, %r67, 3;
	add.s32 	%r53, %r52, %r1;
	setp.ge.s32 	%p14, %r53, %r33;
	mov.f32 	%f106, 0f00000000;
	or.pred  	%p15, %p13, %p14;
	@%p15 bra 	$L__BB0_15;
	add.s32 	%r54, %r53, %r9;
	mul.wide.s32 	%rd12, %r54, 4;
	add.s64 	%rd13, %rd2, %rd12;
	ld.global.f32 	%f106, [%rd13];
$L__BB0_15:
	st.shared.f32 	[%r8], %f106;
	shl.b32 	%r55, %r67, 2;
	add.s32 	%r56, %r55, %r2;
	max.s32 	%r57, %r5, %r56;
	setp.ge.s32 	%p16, %r57, %r33;
	mov.f32 	%f107, 0f00000000;
	@%p16 bra 	$L__BB0_17;
	mad.lo.s32 	%r58, %r56, %r33, %r5;
	mul.wide.s32 	%rd14, %r58, 4;
	add.s64 	%rd15, %rd1, %rd14;
	ld.global.f32 	%f107, [%rd15];
$L__BB0_17:
	st.shared.f32 	[%r10], %f107;
	bar.sync 	0;
	ld.shared.f32 	%f76, [%r7];
	ld.shared.f32 	%f77, [%r11];
	fma.rn.f32 	%f78, %f76, %f77, %f104;
	ld.shared.f32 	%f79, [%r7+4];
	ld.shared.f32 	%f80, [%r11+16];
	fma.rn.f32 	%f81, %f79, %f80, %f78;
	ld.shared.f32 	%f82, [%r7+8];
	ld.shared.f32 	%f83, [%r11+32];
	fma.rn.f32 	%f84, %f82, %f83, %f81;
	ld.shared.f32 	%f85, [%r7+12];
	ld.shared.f32 	%f86, [%r11+48];
	fma.rn.f32 	%f87, %f85, %f86, %f84;
	ld.shared.f32 	%f88, [%r7+16];
	ld.shared.f32 	%f89, [%r11+64];
	fma.rn.f32 	%f90, %f88, %f89, %f87;
	ld.shared.f32 	%f91, [%r7+20];
	ld.shared.f32 	%f92, [%r11+80];
	fma.rn.f32 	%f93, %f91, %f92, %f90;
	ld.shared.f32 	%f94, [%r7+24];
	ld.shared.f32 	%f95, [%r11+96];
	fma.rn.f32 	%f96, %f94, %f95, %f93;
	ld.shared.f32 	%f97, [%r7+28];
	ld.shared.f32 	%f98, [%r11+112];
	fma.rn.f32 	%f104, %f97, %f98, %f96;
	bar.sync 	0;
$L__BB0_18:
	max.s32 	%r59, %r3, %r5;
	setp.ge.s32 	%p17, %r59, %r33;
	@%p17 bra 	$L__BB0_20;
	mad.lo.s32 	%r60, %r33, %r3, %r5;
	cvta.to.global.u64 	%rd16, %rd4;
	mul.wide.s32 	%rd17, %r60, 4;
	add.s64 	%rd18, %rd16, %rd17;
	st.global.f32 	[%rd18], %f104;
$L__BB0_20:
	ret;

}


// ===== COMPILED SASS (sm_100) =====

	.target	sm_100

	.elftype	@"ET_EXEC"


//--------------------- .note.nv.tkinfo           --------------------------
	.section	.note.nv.tkinfo,"",@"SHT_NOTE"
	.sectionflags	@"SHF_NOTE_NV_TKINFO"
	.tkinfo
        /*0018*/ 	.word	0x00000002
        /*0030*/ 	.string	""
        /*0030*/ 	.string	"ptxas"
        /*0030*/ 	.string	"Cuda compilation tools, release 13.0, V13.0.88"
        /*0030*/ 	.string	"Build cuda_13.0.r13.0/compiler.36424714_0"
        /*0030*/ 	.string	"-arch sm_100 -m 64 "



//--------------------- .note.nv.cuinfo           --------------------------
	.section	.note.nv.cuinfo,"",@"SHT_NOTE"
	.sectionflags	@"SHF_NOTE_NV_CUINFO"
        /*0018*/ 	.short	0x0002
        /*001a*/ 	.short	0x0064
        /*001c*/ 	.short	0x0082
	.zero		2


//--------------------- .nv.info                  --------------------------
	.section	.nv.info,"",@"SHT_CUDA_INFO"
	.align	4


	//----- nvinfo : EIATTR_REGCOUNT
	.align		4
        /*0000*/ 	.byte	0x04, 0x2f
        /*0002*/ 	.short	(.L_1 - .L_0)
	.align		4
.L_0:
        /*0004*/ 	.word	index@(_Z26matrixMultiplyWithTwoTilesPfS_S_i)
        /*0008*/ 	.word	0x00000020


	//----- nvinfo : EIATTR_FRAME_SIZE
	.align		4
.L_1:
        /*000c*/ 	.byte	0x04, 0x11
        /*000e*/ 	.short	(.L_3 - .L_2)
	.align		4
.L_2:
        /*0010*/ 	.word	index@(_Z26matrixMultiplyWithTwoTilesPfS_S_i)
        /*0014*/ 	.word	0x00000000


	//----- nvinfo : EIATTR_MIN_STACK_SIZE
	.align		4
.L_3:
        /*0018*/ 	.byte	0x04, 0x12
        /*001a*/ 	.short	(.L_5 - .L_4)
	.align		4
.L_4:
        /*001c*/ 	.word	index@(_Z26matrixMultiplyWithTwoTilesPfS_S_i)
        /*0020*/ 	.word	0x00000000
.L_5:


//--------------------- .nv.compat                --------------------------
	.section	.nv.compat,"",@"SHT_CUDA_COMPAT_INFO"
	.align	4
        /*0000*/ 	.byte	0x02, 0x09, 0x00, 0x00, 0x02, 0x02, 0x01, 0x00, 0x02, 0x05, 0x05, 0x00, 0x03, 0x07, 0x01, 0x01
        /*0010*/ 	.byte	0x02, 0x03, 0x00, 0x00, 0x02, 0x06, 0x01, 0x00, 0x04, 0x0b, 0x08, 0x00, 0x09, 0x00, 0x00, 0x00
        /*0020*/ 	.byte	0x00, 0x00, 0x00, 0x00


//--------------------- .nv.info._Z26matrixMultiplyWithTwoTilesPfS_S_i --------------------------
	.section	.nv.info._Z26matrixMultiplyWithTwoTilesPfS_S_i,"",@"SHT_CUDA_INFO"
	.sectionflags	@""
	.align	4


	//----- nvinfo : EIATTR_CUDA_API_VERSION
	.align		4
        /*0000*/ 	.byte	0x04, 0x37
        /*0002*/ 	.short	(.L_7 - .L_6)
.L_6:
        /*0004*/ 	.word	0x00000082


	//----- nvinfo : EIATTR_KPARAM_INFO
	.align		4
.L_7:
        /*0008*/ 	.byte	0x04, 0x17
        /*000a*/ 	.short	(.L_9 - .L_8)
.L_8:
        /*000c*/ 	.word	0x00000000
        /*0010*/ 	.short	0x0003
        /*0012*/ 	.short	0x0018
        /*0014*/ 	.byte	0x00, 0xf0, 0x11, 0x00


	//----- nvinfo : EIATTR_KPARAM_INFO
	.align		4
.L_9:
        /*0018*/ 	.byte	0x04, 0x17
        /*001a*/ 	.short	(.L_11 - .L_10)
.L_10:
        /*001c*/ 	.word	0x00000000
        /*0020*/ 	.short	0x0002
        /*0022*/ 	.short	0x0010
        /*0024*/ 	.byte	0x00, 0xf5, 0x21, 0x00


	//----- nvinfo : EIATTR_KPARAM_INFO
	.align		4
.L_11:
        /*0028*/ 	.byte	0x04, 0x17
        /*002a*/ 	.short	(.L_13 - .L_12)
.L_12:
        /*002c*/ 	.word	0x00000000
        /*0030*/ 	.short	0x0001
        /*0032*/ 	.short	0x0008
        /*0034*/ 	.byte	0x00, 0xf5, 0x21, 0x00


	//----- nvinfo : EIATTR_KPARAM_INFO
	.align		4
.L_13:
        /*0038*/ 	.byte	0x04, 0x17
        /*003a*/ 	.short	(.L_15 - .L_14)
.L_14:
        /*003c*/ 	.word	0x00000000
        /*0040*/ 	.short	0x0000
        /*0042*/ 	.short	0x0000
        /*0044*/ 	.byte	0x00, 0xf5, 0x21, 0x00


	//----- nvinfo : EIATTR_SPARSE_MMA_MASK
	.align		4
.L_15:
        /*0048*/ 	.byte	0x03, 0x50
        /*004a*/ 	.short	0x0000


	//----- nvinfo : EIATTR_MAXREG_COUNT
	.align		4
        /*004c*/ 	.byte	0x03, 0x1b
        /*004e*/ 	.short	0x00ff


	//----- nvinfo : EIATTR_NUM_BARRIERS
	.align		4
        /*0050*/ 	.byte	0x02, 0x4c
        /*0052*/ 	.byte	0x01
	.zero		1


	//----- nvinfo : EIATTR_MERCURY_ISA_VERSION
	.align		4
        /*0054*/ 	.byte	0x03, 0x5f
        /*0056*/ 	.short	0x0101


	//----- nvinfo : EIATTR_VRC_CTA_INIT_COUNT
	.align		4
        /*0058*/ 	.byte	0x02, 0x4a
	.zero		1
	.zero		1


	//----- nvinfo : EIATTR_EXIT_INSTR_OFFSETS
	.align		4
        /*005c*/ 	.byte	0x04, 0x1c
        /*005e*/ 	.short	(.L_17 - .L_16)


	//   ....[0]....
.L_16:
        /*0060*/ 	.word	0x000009c0


	//   ....[1]....
        /*0064*/ 	.word	0x00000a10


	//----- nvinfo : EIATTR_CBANK_PARAM_SIZE
	.align		4
.L_17:
        /*0068*/ 	.byte	0x03, 0x19
        /*006a*/ 	.short	0x001c


	//----- nvinfo : EIATTR_PARAM_CBANK
	.align		4
        /*006c*/ 	.byte	0x04, 0x0a
        /*006e*/ 	.short	(.L_19 - .L_18)
	.align		4
.L_18:
        /*0070*/ 	.word	index@(.nv.constant0._Z26matrixMultiplyWithTwoTilesPfS_S_i)
        /*0074*/ 	.short	0x0380
        /*0076*/ 	.short	0x001c


	//----- nvinfo : EIATTR_SW_WAR
	.align		4
.L_19:
        /*0078*/ 	.byte	0x04, 0x36
        /*007a*/ 	.short	(.L_21 - .L_20)
.L_20:
        /*007c*/ 	.word	0x00000008
.L_21:


//--------------------- .nv.callgraph             --------------------------
	.section	.nv.callgraph,"",@"SHT_CUDA_CALLGRAPH"
	.align	4
	.sectionentsize	8
	.align		4
        /*0000*/ 	.word	0x00000000
	.align		4
        /*0004*/ 	.word	0xffffffff
	.align		4
        /*0008*/ 	.word	0x00000000
	.align		4
        /*000c*/ 	.word	0xfffffffe
	.align		4
        /*0010*/ 	.word	0x00000000
	.align		4
        /*0014*/ 	.word	0xfffffffd
	.align		4
        /*0018*/ 	.word	0x00000000
	.align		4
        /*001c*/ 	.word	0xfffffffc


//--------------------- .text._Z26matrixMultiplyWithTwoTilesPfS_S_i --------------------------
	.section	.text._Z26matrixMultiplyWithTwoTilesPfS_S_i,"ax",@progbits
	.align	128
        .global         _Z26matrixMultiplyWithTwoTilesPfS_S_i
        .type           _Z26matrixMultiplyWithTwoTilesPfS_S_i,@function
        .size           _Z26matrixMultiplyWithTwoTilesPfS_S_i,(.L_x_4 - _Z26matrixMultiplyWithTwoTilesPfS_S_i)
        .other          _Z26matrixMultiplyWithTwoTilesPfS_S_i,@"STO_CUDA_ENTRY STV_DEFAULT"
_Z26matrixMultiplyWithTwoTilesPfS_S_i:
.text._Z26matrixMultiplyWithTwoTilesPfS_S_i:
[----:B------:R-:W-:Y:S01]  /*0000*/  LDC R1, c[0x0][0x37c] ;  /* 0x0000df00ff017b82 */ /* 0x000fe20000000800 */
[----:B------:R-:W0:Y:S01]  /*0010*/  LDCU UR4, c[0x0][0x398] ;  /* 0x00007300ff0477ac */ /* 0x000e220008000800 */
[----:B------:R-:W1:Y:S01]  /*0020*/  S2R R2, SR_TID.Y ;  /* 0x0000000000027919 */ /* 0x000e620000002200 */
[----:B------:R-:W-:Y:S01]  /*0030*/  HFMA2 R27, -RZ, RZ, 0, 0 ;  /* 0x00000000ff1b7431 */ /* 0x000fe200000001ff */
[----:B------:R-:W2:Y:S01]  /*0040*/  LDCU.64 UR8, c[0x0][0x358] ;  /* 0x00006b00ff0877ac */ /* 0x000ea20008000a00 */
[----:B------:R-:W1:Y:S01]  /*0050*/  S2R R25, SR_CTAID.Y ;  /* 0x0000000000197919 */ /* 0x000e620000002600 */
[----:B------:R-:W3:Y:S01]  /*0060*/  S2R R3, SR_TID.X ;  /* 0x0000000000037919 */ /* 0x000ee20000002100 */
[----:B------:R-:W3:Y:S01]  /*0070*/  S2R R10, SR_CTAID.X ;  /* 0x00000000000a7919 */ /* 0x000ee20000002500 */
[----:B0-----:R-:W-:-:S04]  /*0080*/  MOV R0, UR4 ;  /* 0x0000000400007c02 */ /* 0x001fc80008000f00 */
[----:B------:R-:W-:Y:S01]  /*0090*/  ISETP.GE.AND P0, PT, R0, 0x1, PT ;  /* 0x000000010000780c */ /* 0x000fe20003f06270 */
[----:B-1----:R-:W-:Y:S01]  /*00a0*/  IMAD R25, R25, 0x4, R2 ;  /* 0x0000000419197824 */ /* 0x002fe200078e0202 */
[----:B---3--:R-:W-:-:S11]  /*00b0*/  LEA R23, R10, R3, 0x3 ;  /* 0x000000030a177211 */ /* 0x008fd600078e18ff */
[----:B--2---:R-:W-:Y:S05]  /*00c0*/  @!P0 BRA `(.L_x_0) ;  /* 0x0000000800348947 */ /* 0x004fea0003800000 */
[----:B------:R-:W0:Y:S01]  /*00d0*/  S2UR UR6, SR_CgaCtaId ;  /* 0x00000000000679c3 */ /* 0x000e220000008800 */
[----:B------:R-:W-:Y:S01]  /*00e0*/  UMOV UR4, 0x400 ;  /* 0x0000040000047882 */ /* 0x000fe20000000000 */
[C---:B------:R-:W-:Y:S01]  /*00f0*/  ISETP.GE.U32.AND P1, PT, R0.reuse, 0x9, PT ;  /* 0x000000090000780c */ /* 0x040fe20003f26070 */
[----:B------:R-:W-:Y:S01]  /*0100*/  UIADD3 UR5, UPT, UPT, UR4, 0x80, URZ ;  /* 0x0000008004057890 */ /* 0x000fe2000fffe0ff */
[----:B------:R-:W-:Y:S01]  /*0110*/  IADD3 R8, PT, PT, R0, 0x7, RZ ;  /* 0x0000000700087810 */ /* 0x000fe20007ffe0ff */
[----:B------:R-:W-:Y:S01]  /*0120*/  IMAD.MOV.U32 R27, RZ, RZ, RZ ;  /* 0x000000ffff1b7224 */ /* 0x000fe200078e00ff */
[----:B------:R-:W-:Y:S02]  /*0130*/  MOV R4, RZ ;  /* 0x000000ff00047202 */ /* 0x000fe40000000f00 */
[----:B------:R-:W-:Y:S01]  /*0140*/  LOP3.LUT P0, RZ, R8, 0x8, RZ, 0xc0, !PT ;  /* 0x0000000808ff7812 */ /* 0x000fe2000780c0ff */
[----:B0-----:R-:W-:Y:S02]  /*0150*/  ULEA UR5, UR6, UR5, 0x18 ;  /* 0x0000000506057291 */ /* 0x001fe4000f8ec0ff */
[----:B------:R-:W-:-:S04]  /*0160*/  ULEA UR4, UR6, UR4, 0x18 ;  /* 0x0000000406047291 */ /* 0x000fc8000f8ec0ff */
[----:B------:R-:W-:Y:S02]  /*0170*/  LEA R5, R3, UR5, 0x2 ;  /* 0x0000000503057c11 */ /* 0x000fe4000f8e10ff */
[----:B------:R-:W-:-:S03]  /*0180*/  LEA R22, R2, UR4, 0x5 ;  /* 0x0000000402167c11 */ /* 0x000fc6000f8e28ff */
[----:B------:R-:W-:Y:S01]  /*0190*/  IMAD R7, R2, 0x10, R5 ;  /* 0x0000001002077824 */ /* 0x000fe200078e0205 */
[----:B------:R-:W-:Y:S01]  /*01a0*/  LEA R6, R3, R22, 0x2 ;  /* 0x0000001603067211 */ /* 0x000fe200078e10ff */
[----:B------:R-:W-:Y:S06]  /*01b0*/  @!P1 BRA `(.L_x_1) ;  /* 0x00000004005c9947 */ /* 0x000fec0003800000 */
[C---:B------:R-:W-:Y:S01]  /*01c0*/  IADD3 R4, PT, PT, R2.reuse, 0x4, RZ ;  /* 0x0000000402047810 */ /* 0x040fe20007ffe0ff */
[-CC-:B------:R-:W-:Y:S01]  /*01d0*/  IMAD R17, R2, R0.reuse, R3.reuse ;  /* 0x0000000002117224 */ /* 0x180fe200078e0203 */
[CC--:B------:R-:W-:Y:S01]  /*01e0*/  ISETP.GE.U32.AND P1, PT, R25.reuse, R0.reuse, PT ;  /* 0x000000001900720c */ /* 0x0c0fe20003f26070 */
[-CC-:B------:R-:W-:Y:S01]  /*01f0*/  IMAD R16, R25, R0.reuse, R3.reuse ;  /* 0x0000000019107224 */ /* 0x180fe200078e0203 */
[----:B------:R-:W-:Y:S01]  /*0200*/  MOV R27, RZ ;  /* 0x000000ff001b7202 */ /* 0x000fe20000000f00 */
[----:B------:R-:W-:Y:S01]  /*0210*/  IMAD R19, R4, R0, R3 ;  /* 0x0000000004137224 */ /* 0x000fe200078e0203 */
[----:B------:R-:W-:Y:S02]  /*0220*/  SHF.R.U32.HI R4, RZ, 0x3, R8 ;  /* 0x00000003ff047819 */ /* 0x000fe40000011608 */
[C---:B------:R-:W-:Y:S01]  /*0230*/  LEA R17, R10.reuse, R17, 0x3 ;  /* 0x000000110a117211 */ /* 0x040fe200078e18ff */
[----:B------:R-:W-:Y:S01]  /*0240*/  IMAD R19, R10, 0x8, R19 ;  /* 0x000000080a137824 */ /* 0x000fe200078e0213 */
[----:B------:R-:W-:-:S02]  /*0250*/  LOP3.LUT R4, R4, 0xffffffe, RZ, 0xc0, !PT ;  /* 0x0ffffffe04047812 */ /* 0x000fc400078ec0ff */
[----:B------:R-:W-:Y:S02]  /*0260*/  MOV R21, R3 ;  /* 0x0000000300157202 */ /* 0x000fe40000000f00 */
[----:B------:R-:W-:Y:S01]  /*0270*/  MOV R18, R2 ;  /* 0x0000000200127202 */ /* 0x000fe20000000f00 */
[----:B------:R-:W-:-:S07]  /*0280*/  IMAD.MOV R20, RZ, RZ, -R4 ;  /* 0x000000ffff147224 */ /* 0x000fce00078e0a04 */
.L_x_2:
[----:B------:R-:W0:Y:S01]  /*0290*/  LDC R0, c[0x0][0x398] ;  /* 0x0000e600ff007b82 */ /* 0x000e220000000800 */
[----:B------:R-:W-:Y:S01]  /*02a0*/  VIMNMX R9, PT, PT, R23, R18, !PT ;  /* 0x0000001217097248 */ /* 0x000fe20007fe0100 */
[----:B------:R-:W-:Y:S01]  /*02b0*/  HFMA2 R24, -RZ, RZ, 0, 0 ;  /* 0x00000000ff187431 */ /* 0x000fe200000001ff */
[----:B------:R-:W-:-:S05]  /*02c0*/  MOV R10, RZ ;  /* 0x000000ff000a7202 */ /* 0x000fca0000000f00 */
[----:B------:R-:W1:Y:S01]  /*02d0*/  LDC.64 R28, c[0x0][0x380] ;  /* 0x0000e000ff1c7b82 */ /* 0x000e620000000a00 */
[-C--:B0-----:R-:W-:Y:S02]  /*02e0*/  ISETP.GE.AND P3, PT, R9, R0.reuse, PT ;  /* 0x000000000900720c */ /* 0x081fe40003f66270 */
[----:B------:R-:W-:Y:S01]  /*02f0*/  ISETP.GE.OR P2, PT, R21, R0, P1 ;  /* 0x000000001500720c */ /* 0x000fe20000f46670 */
[----:B-1----:R-:W-:-:S10]  /*0300*/  IMAD.WIDE R28, R16, 0x4, R28 ;  /* 0x00000004101c7825 */ /* 0x002fd400078e021c */
[----:B------:R-:W0:Y:S02]  /*0310*/  @!P3 LDC.64 R8, c[0x0][0x388] ;  /* 0x0000e200ff08bb82 */ /* 0x000e240000000a00 */
[----:B------:R-:W2:Y:S01]  /*0320*/  @!P2 LDG.E R10, desc[UR8][R28.64] ;  /* 0x000000081c0aa981 */ /* 0x000ea2000c1e1900 */
[----:B0-----:R-:W-:-:S05]  /*0330*/  @!P3 IMAD.WIDE R8, R17, 0x4, R8 ;  /* 0x000000041108b825 */ /* 0x001fca00078e0208 */
[----:B------:R-:W3:Y:S04]  /*0340*/  @!P3 LDG.E R24, desc[UR8][R8.64] ;  /* 0x000000080818b981 */ /* 0x000ee8000c1e1900 */
[----:B--2---:R-:W-:Y:S04]  /*0350*/  STS [R6], R10 ;  /* 0x0000000a06007388 */ /* 0x004fe80000000800 */
[----:B---3--:R-:W-:Y:S01]  /*0360*/  STS [R7], R24 ;  /* 0x0000001807007388 */ /* 0x008fe20000000800 */
[----:B------:R-:W-:Y:S06]  /*0370*/  BAR.SYNC.DEFER_BLOCKING 0x0 ;  /* 0x0000000000007b1d */ /* 0x000fec0000010000 */
[----:B------:R-:W-:Y:S04]  /*0380*/  LDS R26, [R5] ;  /* 0x00000000051a7984 */ /* 0x000fe80000000800 */
[----:B------:R-:W0:Y:S04]  /*0390*/  LDS.128 R12, [R22] ;  /* 0x00000000160c7984 */ /* 0x000e280000000c00 */
[----:B------:R-:W1:Y:S04]  /*03a0*/  LDS R9, [R5+0x10] ;  /* 0x0000100005097984 */ /* 0x000e680000000800 */
[----:B------:R-:W2:Y:S04]  /*03b0*/  LDS R11, [R5+0x20] ;  /* 0x00002000050b7984 */ /* 0x000ea80000000800 */
[----:B------:R-:W-:Y:S01]  /*03c0*/  LDS R24, [R5+0x50] ;  /* 0x0000500005187984 */ /* 0x000fe20000000800 */
[----:B0-----:R-:W-:-:S03]  /*03d0*/  FFMA R26, R12, R26, R27 ;  /* 0x0000001a0c1a7223 */ /* 0x001fc6000000001b */
[----:B------:R-:W0:Y:S01]  /*03e0*/  LDS R12, [R5+0x30] ;  /* 0x00003000050c7984 */ /* 0x000e220000000800 */
[----:B-1----:R-:W-:-:S03]  /*03f0*/  FFMA R26, R9, R13, R26 ;  /* 0x0000000d091a7223 */ /* 0x002fc6000000001a */
[----:B------:R-:W-:Y:S01]  /*0400*/  LDS R13, [R5+0x40] ;  /* 0x00004000050d7984 */ /* 0x000fe20000000800 */
[----:B--2---:R-:W-:-:S03]  /*0410*/  FFMA R27, R11, R14, R26 ;  /* 0x0000000e0b1b7223 */ /* 0x004fc6000000001a */
[----:B------:R-:W1:Y:S01]  /*0420*/  LDS.128 R8, [R22+0x10] ;  /* 0x0000100016087984 */ /* 0x000e620000000c00 */
[----:B0-----:R-:W-:-:S04]  /*0430*/  FFMA R15, R12, R15, R27 ;  /* 0x0000000f0c0f7223 */ /* 0x001fc8000000001b */
[----:B-1----:R-:W-:Y:S02]  /*0440*/  FFMA R14, R8, R13, R15 ;  /* 0x0000000d080e7223 */ /* 0x002fe4000000000f */
[----:B------:R-:W0:Y:S04]  /*0450*/  LDS R15, [R5+0x60] ;  /* 0x00006000050f7984 */ /* 0x000e280000000800 */
[----:B------:R-:W1:Y:S01]  /*0460*/  LDS R8, [R5+0x70] ;  /* 0x0000700005087984 */ /* 0x000e620000000800 */
[----:B------:R-:W-:Y:S01]  /*0470*/  IADD3 R27, PT, PT, R21, 0x8, RZ ;  /* 0x00000008151b7810 */ /* 0x000fe20007ffe0ff */
[----:B------:R-:W-:Y:S03]  /*0480*/  BAR.SYNC.DEFER_BLOCKING 0x0 ;  /* 0x0000000000007b1d */ /* 0x000fe60000010000 */
[----:B------:R-:W-:Y:S01]  /*0490*/  ISETP.GE.OR P2, PT, R27, R0, P1 ;  /* 0x000000001b00720c */ /* 0x000fe20000f46670 */
[----:B------:R-:W-:-:S12]  /*04a0*/  IMAD.MOV.U32 R27, RZ, RZ, RZ ;  /* 0x000000ffff1b7224 */ /* 0x000fd800078e00ff */
[----:B------:R-:W2:Y:S01]  /*04b0*/  @!P2 LDG.E R27, desc[UR8][R28.64+0x20] ;  /* 0x000020081c1ba981 */ /* 0x000ea2000c1e1900 */
[----:B------:R-:W-:-:S04]  /*04c0*/  VIADDMNMX R13, R18, 0x4, R23, !PT ;  /* 0x00000004120d7846 */ /* 0x000fc80007800117 */
[----:B------:R-:W-:-:S13]  /*04d0*/  ISETP.GE.AND P2, PT, R13, R0, PT ;  /* 0x000000000d00720c */ /* 0x000fda0003f46270 */
[----:B------:R-:W3:Y:S01]  /*04e0*/  @!P2 LDC.64 R12, c[0x0][0x388] ;  /* 0x0000e200ff0cab82 */ /* 0x000ee20000000a00 */
[----:B--2---:R3:W-:Y:S02]  /*04f0*/  STS [R6], R27 ;  /* 0x0000001b06007388 */ /* 0x0047e40000000800 */
[----:B---3--:R-:W-:-:S04]  /*0500*/  @!P2 IMAD.WIDE R26, R19, 0x4, R12 ;  /* 0x00000004131aa825 */ /* 0x008fc800078e020c */
[----:B------:R-:W-:-:S06]  /*0510*/  HFMA2 R12, -RZ, RZ, 0, 0 ;  /* 0x00000000ff0c7431 */ /* 0x000fcc00000001ff */
[----:B------:R-:W2:Y:S01]  /*0520*/  @!P2 LDG.E R12, desc[UR8][R26.64] ;  /* 0x000000081a0ca981 */ /* 0x000ea2000c1e1900 */
[----:B------:R-:W-:-:S04]  /*0530*/  FFMA R14, R24, R9, R14 ;  /* 0x00000009180e7223 */ /* 0x000fc8000000000e */
[----:B0-----:R-:W-:-:S04]  /*0540*/  FFMA R29, R15, R10, R14 ;  /* 0x0000000a0f1d7223 */ /* 0x001fc8000000000e */
[----:B-1----:R-:W-:Y:S01]  /*0550*/  FFMA R11, R8, R11, R29 ;  /* 0x0000000b080b7223 */ /* 0x002fe2000000001d */
[----:B------:R-:W-:-:S04]  /*0560*/  IADD3 R20, PT, PT, R20, 0x2, RZ ;  /* 0x0000000214147810 */ /* 0x000fc80007ffe0ff */
[----:B------:R-:W-:Y:S01]  /*0570*/  ISETP.NE.AND P2, PT, R20, RZ, PT ;  /* 0x000000ff1400720c */ /* 0x000fe20003f45270 */
[----:B------:R-:W-:Y:S01]  /*0580*/  VIADD R21, R21, 0x10 ;  /* 0x0000001015157836 */ /* 0x000fe20000000000 */
[----:B------:R-:W-:Y:S02]  /*0590*/  IADD3 R18, PT, PT, R18, 0x8, RZ ;  /* 0x0000000812127810 */ /* 0x000fe40007ffe0ff */
[----:B------:R-:W-:Y:S02]  /*05a0*/  IADD3 R16, PT, PT, R16, 0x10, RZ ;  /* 0x0000001010107810 */ /* 0x000fe40007ffe0ff */
[C---:B------:R-:W-:Y:S02]  /*05b0*/  LEA R17, R0.reuse, R17, 0x3 ;  /* 0x0000001100117211 */ /* 0x040fe400078e18ff */
[----:B------:R-:W-:Y:S01]  /*05c0*/  LEA R19, R0, R19, 0x3 ;  /* 0x0000001300137211 */ /* 0x000fe200078e18ff */
[----:B--2---:R-:W-:Y:S01]  /*05d0*/  STS [R7], R12 ;  /* 0x0000000c07007388 */ /* 0x004fe20000000800 */
[----:B------:R-:W-:Y:S06]  /*05e0*/  BAR.SYNC.DEFER_BLOCKING 0x0 ;  /* 0x0000000000007b1d */ /* 0x000fec0000010000 */
[----:B------:R-:W-:Y:S04]  /*05f0*/  LDS R9, [R5] ;  /* 0x0000000005097984 */ /* 0x000fe80000000800 */
[----:B------:R-:W0:Y:S04]  /*0600*/  LDS.128 R12, [R22] ;  /* 0x00000000160c7984 */ /* 0x000e280000000c00 */
[----:B------:R-:W1:Y:S04]  /*0610*/  LDS R10, [R5+0x10] ;  /* 0x00001000050a7984 */ /* 0x000e680000000800 */
[----:B------:R-:W2:Y:S04]  /*0620*/  LDS R29, [R5+0x20] ;  /* 0x00002000051d7984 */ /* 0x000ea80000000800 */
[----:B------:R-:W3:Y:S04]  /*0630*/  LDS R24, [R5+0x30] ;  /* 0x0000300005187984 */ /* 0x000ee80000000800 */
[----:B------:R-:W-:Y:S01]  /*0640*/  LDS R27, [R5+0x50] ;  /* 0x00005000051b7984 */ /* 0x000fe20000000800 */
[----:B0-----:R-:W-:-:S03]  /*0650*/  FFMA R8, R12, R9, R11 ;  /* 0x000000090c087223 */ /* 0x001fc6000000000b */
[----:B------:R-:W-:Y:S01]  /*0660*/  LDS R12, [R5+0x60] ;  /* 0x00006000050c7984 */ /* 0x000fe20000000800 */
[----:B-1----:R-:W-:-:S03]  /*0670*/  FFMA R26, R10, R13, R8 ;  /* 0x0000000d0a1a7223 */ /* 0x002fc60000000008 */
[----:B------:R-:W-:Y:S04]  /*0680*/  LDS R13, [R5+0x40] ;  /* 0x00004000050d7984 */ /* 0x000fe80000000800 */
[----:B------:R-:W0:Y:S01]  /*0690*/  LDS.128 R8, [R22+0x10] ;  /* 0x0000100016087984 */ /* 0x000e220000000c00 */
[----:B--2---:R-:W-:-:S04]  /*06a0*/  FFMA R29, R29, R14, R26 ;  /* 0x0000000e1d1d7223 */ /* 0x004fc8000000001a */
[----:B---3--:R-:W-:Y:S02]  /*06b0*/  FFMA R15, R24, R15, R29 ;  /* 0x0000000f180f7223 */ /* 0x008fe4000000001d */
[----:B------:R-:W1:Y:S02]  /*06c0*/  LDS R29, [R5+0x70] ;  /* 0x00007000051d7984 */ /* 0x000e640000000800 */
[----:B0-----:R-:W-:-:S04]  /*06d0*/  FFMA R8, R8, R13, R15 ;  /* 0x0000000d08087223 */ /* 0x001fc8000000000f */
[----:B------:R-:W-:-:S04]  /*06e0*/  FFMA R9, R27, R9, R8 ;  /* 0x000000091b097223 */ /* 0x000fc80000000008 */
[----:B------:R-:W-:-:S04]  /*06f0*/  FFMA R10, R12, R10, R9 ;  /* 0x0000000a0c0a7223 */ /* 0x000fc80000000009 */
[----:B-1----:R-:W-:Y:S01]  /*0700*/  FFMA R27, R29, R11, R10 ;  /* 0x0000000b1d1b7223 */ /* 0x002fe2000000000a */
[----:B------:R-:W-:Y:S06]  /*0710*/  BAR.SYNC.DEFER_BLOCKING 0x0 ;  /* 0x0000000000007b1d */ /* 0x000fec0000010000 */
[----:B------:R-:W-:Y:S05]  /*0720*/  @P2 BRA `(.L_x_2) ;  /* 0xfffffff800d82947 */ /* 0x000fea000383ffff */
.L_x_1:
[----:B------:R-:W-:Y:S05]  /*0730*/  @!P0 BRA `(.L_x_0) ;  /* 0x0000000000988947 */ /* 0x000fea0003800000 */
[C---:B------:R-:W-:Y:S01]  /*0740*/  IMAD R9, R4.reuse, 0x8, R3 ;  /* 0x0000000804097824 */ /* 0x040fe200078e0203 */
[----:B------:R-:W-:Y:S02]  /*0750*/  LEA R4, R4, R2, 0x2 ;  /* 0x0000000204047211 */ /* 0x000fe400078e10ff */
[----:B------:R-:W-:Y:S02]  /*0760*/  MOV R17, RZ ;  /* 0x000000ff00117202 */ /* 0x000fe40000000f00 */
[----:B------:R-:W-:Y:S02]  /*0770*/  ISETP.GE.AND P0, PT, R9, R0, PT ;  /* 0x000000000900720c */ /* 0x000fe40003f06270 */
[----:B------:R-:W-:Y:S02]  /*0780*/  VIMNMX R3, PT, PT, R23, R4, !PT ;  /* 0x0000000417037248 */ /* 0x000fe40007fe0100 */
[-C--:B------:R-:W-:Y:S02]  /*0790*/  ISETP.GE.U32.OR P0, PT, R25, R0.reuse, P0 ;  /* 0x000000001900720c */ /* 0x080fe40000706470 */
[----:B------:R-:W-:-:S11]  /*07a0*/  ISETP.GE.AND P1, PT, R3, R0, PT ;  /* 0x000000000300720c */ /* 0x000fd60003f26270 */
[----:B------:R-:W0:Y:S01]  /*07b0*/  @!P0 LDC.64 R12, c[0x0][0x380] ;  /* 0x0000e000ff0c8b82 */ /* 0x000e220000000a00 */
[-C--:B------:R-:W-:Y:S02]  /*07c0*/  @!P0 IMAD R9, R25, R0.reuse, R9 ;  /* 0x0000000019098224 */ /* 0x080fe400078e0209 */
[----:B------:R-:W-:Y:S02]  /*07d0*/  @!P1 IMAD R11, R4, R0, R23 ;  /* 0x00000000040b9224 */ /* 0x000fe400078e0217 */
[----:B------:R-:W-:-:S03]  /*07e0*/  HFMA2 R4, -RZ, RZ, 0, 0 ;  /* 0x00000000ff047431 */ /* 0x000fc600000001ff */
[----:B------:R-:W1:Y:S01]  /*07f0*/  @!P1 LDC.64 R2, c[0x0][0x388] ;  /* 0x0000e200ff029b82 */ /* 0x000e620000000a00 */
[----:B0-----:R-:W-:-:S05]  /*0800*/  @!P0 IMAD.WIDE R12, R9, 0x4, R12 ;  /* 0x00000004090c8825 */ /* 0x001fca00078e020c */
[----:B------:R-:W2:Y:S01]  /*0810*/  @!P0 LDG.E R17, desc[UR8][R12.64] ;  /* 0x000000080c118981 */ /* 0x000ea2000c1e1900 */
[----:B-1----:R-:W-:-:S05]  /*0820*/  @!P1 IMAD.WIDE R2, R11, 0x4, R2 ;  /* 0x000000040b029825 */ /* 0x002fca00078e0202 */
        /* <DEDUP_REMOVED lines=8> */
[----:B------:R-:W3:Y:S04]  /*08b0*/  LDS R21, [R5+0x30] ;  /* 0x0000300005157984 */ /* 0x000ee80000000800 */
[----:B------:R-:W-:Y:S04]  /*08c0*/  LDS R20, [R5+0x40] ;  /* 0x0000400005147984 */ /* 0x000fe80000000800 */
[----:B------:R-:W4:Y:S04]  /*08d0*/  LDS.128 R12, [R22+0x10] ;  /* 0x00001000160c7984 */ /* 0x000f280000000c00 */
[----:B------:R-:W5:Y:S04]  /*08e0*/  LDS R3, [R5+0x50] ;  /* 0x0000500005037984 */ /* 0x000f680000000800 */
[----:B------:R-:W5:Y:S04]  /*08f0*/  LDS R2, [R5+0x60] ;  /* 0x0000600005027984 */ /* 0x000f680000000800 */
[----:B------:R-:W5:Y:S01]  /*0900*/  LDS R7, [R5+0x70] ;  /* 0x0000700005077984 */ /* 0x000f620000000800 */
[----:B0-----:R-:W-:-:S04]  /*0910*/  FFMA R8, R8, R16, R27 ;  /* 0x0000001008087223 */ /* 0x001fc8000000001b */
[----:B-1----:R-:W-:-:S04]  /*0920*/  FFMA R9, R19, R9, R8 ;  /* 0x0000000913097223 */ /* 0x002fc80000000008 */
[----:B--2---:R-:W-:-:S04]  /*0930*/  FFMA R10, R18, R10, R9 ;  /* 0x0000000a120a7223 */ /* 0x004fc80000000009 */
[----:B---3--:R-:W-:-:S04]  /*0940*/  FFMA R11, R21, R11, R10 ;  /* 0x0000000b150b7223 */ /* 0x008fc8000000000a */
[----:B----4-:R-:W-:-:S04]  /*0950*/  FFMA R12, R12, R20, R11 ;  /* 0x000000140c0c7223 */ /* 0x010fc8000000000b */
[----:B-----5:R-:W-:-:S04]  /*0960*/  FFMA R3, R3, R13, R12 ;  /* 0x0000000d03037223 */ /* 0x020fc8000000000c */
[----:B------:R-:W-:-:S04]  /*0970*/  FFMA R2, R2, R14, R3 ;  /* 0x0000000e02027223 */ /* 0x000fc80000000003 */
[----:B------:R-:W-:Y:S01]  /*0980*/  FFMA R27, R7, R15, R2 ;  /* 0x0000000f071b7223 */ /* 0x000fe20000000002 */
[----:B------:R-:W-:Y:S06]  /*0990*/  BAR.SYNC.DEFER_BLOCKING 0x0 ;  /* 0x0000000000007b1d */ /* 0x000fec0000010000 */
.L_x_0:
[----:B------:R-:W-:-:S04]  /*09a0*/  VIMNMX R3, PT, PT, R25, R23, !PT ;  /* 0x0000001719037248 */ /* 0x000fc80007fe0100 */
[----:B------:R-:W-:-:S13]  /*09b0*/  ISETP.GE.AND P0, PT, R3, R0, PT ;  /* 0x000000000300720c */ /* 0x000fda0003f06270 */
[----:B------:R-:W-:Y:S05]  /*09c0*/  @P0 EXIT ;  /* 0x000000000000094d */ /* 0x000fea0003800000 */
[----:B------:R-:W0:Y:S01]  /*09d0*/  LDC.64 R2, c[0x0][0x390] ;  /* 0x0000e400ff027b82 */ /* 0x000e220000000a00 */
[----:B------:R-:W-:-:S04]  /*09e0*/  IMAD R23, R25, R0, R23 ;  /* 0x0000000019177224 */ /* 0x000fc800078e0217 */
[----:B0-----:R-:W-:-:S05]  /*09f0*/  IMAD.WIDE R2, R23, 0x4, R2 ;  /* 0x0000000417027825 */ /* 0x001fca00078e0202 */
[----:B------:R-:W-:Y:S01]  /*0a00*/  STG.E desc[UR8][R2.64], R27 ;  /* 0x0000001b02007986 */ /* 0x000fe2000c101908 */
[----:B------:R-:W-:Y:S05]  /*0a10*/  EXIT ;  /* 0x000000000000794d */ /* 0x000fea0003800000 */
.L_x_3:
[----:B------:R-:W-:-:S00]  /*0a20*/  BRA `(.L_x_3) ;  /* 0xfffffffc00fc7947 */ /* 0x000fc0000383ffff */
[----:B------:R-:W-:-:S00]  /*0a30*/  NOP ;  /* 0x0000000000007918 */ /* 0x000fc00000000000 */
        /* <DEDUP_REMOVED lines=12> */
.L_x_4:


//--------------------- .nv.shared._Z26matrixMultiplyWithTwoTilesPfS_S_i --------------------------
	.section	.nv.shared._Z26matrixMultiplyWithTwoTilesPfS_S_i,"aw",@nobits
	.sectionflags	@""
	.align	4
.nv.shared._Z26matrixMultiplyWithTwoTilesPfS_S_i:
	.zero		1280


//--------------------- .nv.shared.reserved.0     --------------------------
	.section	.nv.shared.reserved.0,"aw",@nobits
	.weak		__nv_reservedSMEM_offset_0_alias
	.size		__nv_reservedSMEM_offset_0_alias, 0, 64
	.other		__nv_reservedSMEM_offset_0_alias,@"STO_CUDA_RESERVED_SHARED STV_DEFAULT"
__nv_reservedSMEM_offset_0_alias:
	.zero		0
	.zero		64


//--------------------- .nv.constant0._Z26matrixMultiplyWithTwoTilesPfS_S_i --------------------------
	.section	.nv.constant0._Z26matrixMultiplyWithTwoTilesPfS_S_i,"a",@progbits
	.sectionflags	@""
	.align	4
.nv.constant0._Z26matrixMultiplyWithTwoTilesPfS_S_i:
	.zero		924


//--------------------- SYMBOLS --------------------------

	.type		.nv.reservedSmem.offset0,@object
	.size		.nv.reservedSmem.offset0,0x4
	.type		.nv.reservedSmem.cap,@object
	.size		.nv.reservedSmem.cap,0x4
